//
// Generated by NVIDIA NVVM Compiler
//
// Compiler Build ID: CL-36424714
// Cuda compilation tools, release 13.0, V13.0.88
// Based on NVVM 20.0.0
//

.version 9.0
.target sm_100
.address_size 64

	// .globl	_Z14stress_computePfS_S_
.global .align 4 .b8 __cudart_i2opi_f[24] = {65, 144, 67, 60, 153, 149, 98, 219, 192, 221, 52, 245, 209, 87, 39, 252, 41, 21, 68, 78, 110, 131, 249, 162};

.visible .entry _Z14stress_computePfS_S_(
	.param .u64 .ptr .align 1 _Z14stress_computePfS_S__param_0,
	.param .u64 .ptr .align 1 _Z14stress_computePfS_S__param_1,
	.param .u64 .ptr .align 1 _Z14stress_computePfS_S__param_2
)
{
	.reg .pred 	%p<5>;
	.reg .b32 	%r<34>;
	.reg .b32 	%f<52>;
	.reg .b64 	%rd<49>;

	ld.param.u64 	%rd14, [_Z14stress_computePfS_S__param_0];
	mov.u32 	%r8, %ctaid.x;
	mov.u32 	%r9, %ntid.x;
	mov.u32 	%r10, %tid.x;
	mad.lo.s32 	%r1, %r8, %r9, %r10;
	mov.u32 	%r11, %ctaid.y;
	mov.u32 	%r12, %ntid.y;
	mov.u32 	%r13, %tid.y;
	mad.lo.s32 	%r14, %r11, %r12, %r13;
	setp.gt.s32 	%p1, %r1, 1023;
	setp.gt.u32 	%p2, %r14, 1023;
	or.pred  	%p3, %p1, %p2;
	@%p3 bra 	$L__BB0_4;
	ld.param.u64 	%rd46, [_Z14stress_computePfS_S__param_1];
	shl.b32 	%r3, %r1, 10;
	add.s32 	%r16, %r14, 1024;
	mul.wide.u32 	%rd1, %r16, 4;
	add.s32 	%r17, %r14, 2048;
	mul.wide.u32 	%rd2, %r17, 4;
	add.s32 	%r18, %r14, 3072;
	mul.wide.u32 	%rd3, %r18, 4;
	add.s32 	%r19, %r14, 5120;
	mul.wide.u32 	%rd4, %r19, 4;
	add.s32 	%r20, %r14, 8192;
	mul.wide.u32 	%rd5, %r20, 4;
	add.s32 	%r21, %r14, 9216;
	mul.wide.u32 	%rd6, %r21, 4;
	add.s32 	%r22, %r14, 10240;
	mul.wide.u32 	%rd7, %r22, 4;
	add.s32 	%r23, %r14, 11264;
	mul.wide.u32 	%rd8, %r23, 4;
	add.s32 	%r24, %r14, 12288;
	mul.wide.u32 	%rd9, %r24, 4;
	cvta.to.global.u64 	%rd17, %rd14;
	add.s64 	%rd10, %rd17, 32;
	cvta.to.global.u64 	%rd48, %rd46;
	mov.f32 	%f51, 0f00000000;
	mov.b32 	%r33, 0;
	add.s32 	%r25, %r14, 4096;
	add.s32 	%r26, %r14, 6144;
	mov.u32 	%r32, %r3;
$L__BB0_2:
	mul.wide.s32 	%rd18, %r32, 4;
	add.s64 	%rd19, %rd10, %rd18;
	ld.global.f32 	%f4, [%rd19+-32];
	mul.wide.u32 	%rd20, %r14, 4;
	add.s64 	%rd21, %rd48, %rd20;
	ld.global.f32 	%f5, [%rd21];
	fma.rn.f32 	%f6, %f4, %f5, %f51;
	ld.global.f32 	%f7, [%rd19+-28];
	add.s64 	%rd22, %rd48, %rd1;
	ld.global.f32 	%f8, [%rd22];
	fma.rn.f32 	%f9, %f7, %f8, %f6;
	ld.global.f32 	%f10, [%rd19+-24];
	add.s64 	%rd23, %rd48, %rd2;
	ld.global.f32 	%f11, [%rd23];
	fma.rn.f32 	%f12, %f10, %f11, %f9;
	ld.global.f32 	%f13, [%rd19+-20];
	add.s64 	%rd24, %rd48, %rd3;
	ld.global.f32 	%f14, [%rd24];
	fma.rn.f32 	%f15, %f13, %f14, %f12;
	ld.global.f32 	%f16, [%rd19+-16];
	mul.wide.u32 	%rd25, %r25, 4;
	add.s64 	%rd26, %rd48, %rd25;
	ld.global.f32 	%f17, [%rd26];
	fma.rn.f32 	%f18, %f16, %f17, %f15;
	ld.global.f32 	%f19, [%rd19+-12];
	add.s64 	%rd27, %rd48, %rd4;
	ld.global.f32 	%f20, [%rd27];
	fma.rn.f32 	%f21, %f19, %f20, %f18;
	ld.global.f32 	%f22, [%rd19+-8];
	mul.wide.u32 	%rd28, %r26, 4;
	add.s64 	%rd29, %rd48, %rd28;
	ld.global.f32 	%f23, [%rd29];
	fma.rn.f32 	%f24, %f22, %f23, %f21;
	ld.global.f32 	%f25, [%rd19+-4];
	add.s32 	%r27, %r14, 7168;
	mul.wide.u32 	%rd30, %r27, 4;
	add.s64 	%rd31, %rd48, %rd30;
	ld.global.f32 	%f26, [%rd31];
	fma.rn.f32 	%f27, %f25, %f26, %f24;
	ld.global.f32 	%f28, [%rd19];
	add.s64 	%rd32, %rd48, %rd5;
	ld.global.f32 	%f29, [%rd32];
	fma.rn.f32 	%f30, %f28, %f29, %f27;
	ld.global.f32 	%f31, [%rd19+4];
	add.s64 	%rd33, %rd48, %rd6;
	ld.global.f32 	%f32, [%rd33];
	fma.rn.f32 	%f33, %f31, %f32, %f30;
	ld.global.f32 	%f34, [%rd19+8];
	add.s64 	%rd34, %rd48, %rd7;
	ld.global.f32 	%f35, [%rd34];
	fma.rn.f32 	%f36, %f34, %f35, %f33;
	ld.global.f32 	%f37, [%rd19+12];
	add.s64 	%rd35, %rd48, %rd8;
	ld.global.f32 	%f38, [%rd35];
	fma.rn.f32 	%f39, %f37, %f38, %f36;
	ld.global.f32 	%f40, [%rd19+16];
	add.s64 	%rd36, %rd48, %rd9;
	ld.global.f32 	%f41, [%rd36];
	fma.rn.f32 	%f42, %f40, %f41, %f39;
	ld.global.f32 	%f43, [%rd19+20];
	add.s32 	%r28, %r14, 13312;
	mul.wide.u32 	%rd37, %r28, 4;
	add.s64 	%rd38, %rd48, %rd37;
	ld.global.f32 	%f44, [%rd38];
	fma.rn.f32 	%f45, %f43, %f44, %f42;
	ld.global.f32 	%f46, [%rd19+24];
	add.s32 	%r29, %r14, 14336;
	mul.wide.u32 	%rd39, %r29, 4;
	add.s64 	%rd40, %rd48, %rd39;
	ld.global.f32 	%f47, [%rd40];
	fma.rn.f32 	%f48, %f46, %f47, %f45;
	ld.global.f32 	%f49, [%rd19+28];
	add.s32 	%r30, %r14, 15360;
	mul.wide.u32 	%rd41, %r30, 4;
	add.s64 	%rd42, %rd48, %rd41;
	ld.global.f32 	%f50, [%rd42];
	fma.rn.f32 	%f51, %f49, %f50, %f48;
	add.s32 	%r33, %r33, 16;
	add.s64 	%rd48, %rd48, 65536;
	add.s32 	%r32, %r32, 16;
	setp.ne.s32 	%p4, %r33, 1024;
	@%p4 bra 	$L__BB0_2;
	ld.param.u64 	%rd47, [_Z14stress_computePfS_S__param_2];
	add.s32 	%r31, %r3, %r14;
	cvta.to.global.u64 	%rd43, %rd47;
	mul.wide.s32 	%rd44, %r31, 4;
	add.s64 	%rd45, %rd43, %rd44;
	st.global.f32 	[%rd45], %f51;
$L__BB0_4:
	ret;

}
	// .globl	_Z13stress_memoryPf
.visible .entry _Z13stress_memoryPf(
	.param .u64 .ptr .align 1 _Z13stress_memoryPf_param_0
)
{
	.reg .pred 	%p<2>;
	.reg .b32 	%r<5>;
	.reg .b32 	%f<3>;
	.reg .b64 	%rd<5>;

	ld.param.u64 	%rd1, [_Z13stress_memoryPf_param_0];
	mov.u32 	%r2, %ctaid.x;
	mov.u32 	%r3, %ntid.x;
	mov.u32 	%r4, %tid.x;
	mad.lo.s32 	%r1, %r2, %r3, %r4;
	setp.gt.s32 	%p1, %r1, 1048575;
	@%p1 bra 	$L__BB1_2;
	cvta.to.global.u64 	%rd2, %rd1;
	mul.wide.s32 	%rd3, %r1, 4;
	add.s64 	%rd4, %rd2, %rd3;
	ld.global.f32 	%f1, [%rd4];
	add.f32 	%f2, %f1, %f1;
	st.global.f32 	[%rd4], %f2;
$L__BB1_2:
	ret;

}
	// .globl	_Z9stress_xuPf
.visible .entry _Z9stress_xuPf(
	.param .u64 .ptr .align 1 _Z9stress_xuPf_param_0
)
{
	.local .align 4 .b8 	__local_depot2[28];
	.reg .b64 	%SP;
	.reg .b64 	%SPL;
	.reg .pred 	%p<10>;
	.reg .b32 	%r<44>;
	.reg .b32 	%f<28>;
	.reg .b64 	%rd<25>;
	.reg .b64 	%fd<3>;

	mov.u64 	%SPL, __local_depot2;
	ld.param.u64 	%rd10, [_Z9stress_xuPf_param_0];
	add.u64 	%rd1, %SPL, 0;
	mov.u32 	%r16, %ctaid.x;
	mov.u32 	%r17, %ntid.x;
	mov.u32 	%r18, %tid.x;
	mad.lo.s32 	%r1, %r16, %r17, %r18;
	setp.gt.s32 	%p1, %r1, 1048575;
	@%p1 bra 	$L__BB2_10;
	cvta.to.global.u64 	%rd12, %rd10;
	mul.wide.s32 	%rd13, %r1, 4;
	add.s64 	%rd2, %rd12, %rd13;
	ld.global.f32 	%f1, [%rd2];
	mul.f32 	%f7, %f1, 0f3F22F983;
	cvt.rni.s32.f32 	%r43, %f7;
	cvt.rn.f32.s32 	%f8, %r43;
	fma.rn.f32 	%f9, %f8, 0fBFC90FDA, %f1;
	fma.rn.f32 	%f10, %f8, 0fB3A22168, %f9;
	fma.rn.f32 	%f27, %f8, 0fA7C234C5, %f10;
	abs.f32 	%f3, %f1;
	setp.ltu.f32 	%p2, %f3, 0f47CE4780;
	@%p2 bra 	$L__BB2_9;
	setp.neu.f32 	%p3, %f3, 0f7F800000;
	@%p3 bra 	$L__BB2_4;
	mov.f32 	%f13, 0f00000000;
	mul.rn.f32 	%f27, %f1, %f13;
	mov.b32 	%r43, 0;
	bra.uni 	$L__BB2_9;
$L__BB2_4:
	mov.b32 	%r3, %f1;
	shl.b32 	%r20, %r3, 8;
	or.b32  	%r4, %r20, -2147483648;
	mov.b64 	%rd24, 0;
	mov.b32 	%r40, 0;
	mov.u64 	%rd22, __cudart_i2opi_f;
	mov.u64 	%rd23, %rd1;
$L__BB2_5:
	.pragma "nounroll";
	ld.global.nc.u32 	%r21, [%rd22];
	mad.wide.u32 	%rd16, %r21, %r4, %rd24;
	shr.u64 	%rd24, %rd16, 32;
	st.local.u32 	[%rd23], %rd16;
	add.s32 	%r40, %r40, 1;
	add.s64 	%rd23, %rd23, 4;
	add.s64 	%rd22, %rd22, 4;
	setp.ne.s32 	%p4, %r40, 6;
	@%p4 bra 	$L__BB2_5;
	shr.u32 	%r22, %r3, 23;
	st.local.u32 	[%rd1+24], %rd24;
	and.b32  	%r7, %r22, 31;
	and.b32  	%r23, %r22, 224;
	add.s32 	%r24, %r23, -128;
	shr.u32 	%r25, %r24, 5;
	mul.wide.u32 	%rd17, %r25, 4;
	sub.s64 	%rd9, %rd1, %rd17;
	ld.local.u32 	%r41, [%rd9+24];
	ld.local.u32 	%r42, [%rd9+20];
	setp.eq.s32 	%p5, %r7, 0;
	@%p5 bra 	$L__BB2_8;
	shf.l.wrap.b32 	%r41, %r42, %r41, %r7;
	ld.local.u32 	%r26, [%rd9+16];
	shf.l.wrap.b32 	%r42, %r26, %r42, %r7;
$L__BB2_8:
	shr.u32 	%r27, %r41, 30;
	shf.l.wrap.b32 	%r28, %r42, %r41, 2;
	shl.b32 	%r29, %r42, 2;
	shr.u32 	%r30, %r28, 31;
	add.s32 	%r31, %r30, %r27;
	neg.s32 	%r32, %r31;
	setp.lt.s32 	%p6, %r3, 0;
	selp.b32 	%r43, %r32, %r31, %p6;
	xor.b32  	%r33, %r28, %r3;
	shr.s32 	%r34, %r28, 31;
	xor.b32  	%r35, %r34, %r28;
	xor.b32  	%r36, %r34, %r29;
	cvt.u64.u32 	%rd18, %r35;
	shl.b64 	%rd19, %rd18, 32;
	cvt.u64.u32 	%rd20, %r36;
	or.b64  	%rd21, %rd19, %rd20;
	cvt.rn.f64.s64 	%fd1, %rd21;
	mul.f64 	%fd2, %fd1, 0d3BF921FB54442D19;
	cvt.rn.f32.f64 	%f11, %fd2;
	neg.f32 	%f12, %f11;
	setp.lt.s32 	%p7, %r33, 0;
	selp.f32 	%f27, %f12, %f11, %p7;
$L__BB2_9:
	mul.rn.f32 	%f14, %f27, %f27;
	and.b32  	%r38, %r43, 1;
	setp.eq.b32 	%p8, %r38, 1;
	selp.f32 	%f15, 0f3F800000, %f27, %p8;
	fma.rn.f32 	%f16, %f14, %f15, 0f00000000;
	fma.rn.f32 	%f17, %f14, 0f37CBAC00, 0fBAB607ED;
	selp.f32 	%f18, %f17, 0fB94D4153, %p8;
	selp.f32 	%f19, 0f3D2AAABB, 0f3C0885E4, %p8;
	fma.rn.f32 	%f20, %f18, %f14, %f19;
	selp.f32 	%f21, 0fBEFFFFFF, 0fBE2AAAA8, %p8;
	fma.rn.f32 	%f22, %f20, %f14, %f21;
	fma.rn.f32 	%f23, %f22, %f16, %f15;
	and.b32  	%r39, %r43, 2;
	setp.eq.s32 	%p9, %r39, 0;
	mov.f32 	%f24, 0f00000000;
	sub.f32 	%f25, %f24, %f23;
	selp.f32 	%f26, %f23, %f25, %p9;
	st.global.f32 	[%rd2], %f26;
$L__BB2_10:
	ret;

}
	// .globl	_Z13stress_atomicPf
.visible .entry _Z13stress_atomicPf(
	.param .u64 .ptr .align 1 _Z13stress_atomicPf_param_0
)
{
	.reg .pred 	%p<2>;
	.reg .b32 	%r<5>;
	.reg .b32 	%f<2>;
	.reg .b64 	%rd<5>;

	ld.param.u64 	%rd1, [_Z13stress_atomicPf_param_0];
	mov.u32 	%r2, %ctaid.x;
	mov.u32 	%r3, %ntid.x;
	mov.u32 	%r4, %tid.x;
	mad.lo.s32 	%r1, %r2, %r3, %r4;
	setp.gt.s32 	%p1, %r1, 1048575;
	@%p1 bra 	$L__BB3_2;
	cvta.to.global.u64 	%rd2, %rd1;
	mul.wide.s32 	%rd3, %r1, 4;
	add.s64 	%rd4, %rd2, %rd3;
	atom.global.add.f32 	%f1, [%rd4], 0f3F800000;
$L__BB3_2:
	ret;

}


// ===== COMPILED SASS (sm_100) =====

	.target	sm_100

	.elftype	@"ET_EXEC"


//--------------------- .note.nv.tkinfo           --------------------------
	.section	.note.nv.tkinfo,"",@"SHT_NOTE"
	.sectionflags	@"SHF_NOTE_NV_TKINFO"
	.tkinfo
        /*0018*/ 	.word	0x00000002
        /*0030*/ 	.string	""
        /*0030*/ 	.string	"ptxas"
        /*0030*/ 	.string	"Cuda compilation tools, release 13.0, V13.0.88"
        /*0030*/ 	.string	"Build cuda_13.0.r13.0/compiler.36424714_0"
        /*0030*/ 	.string	"-arch sm_100 -m 64 "



//--------------------- .note.nv.cuinfo           --------------------------
	.section	.note.nv.cuinfo,"",@"SHT_NOTE"
	.sectionflags	@"SHF_NOTE_NV_CUINFO"
        /*0018*/ 	.short	0x0002
        /*001a*/ 	.short	0x0064
        /*001c*/ 	.short	0x0082
	.zero		2


//--------------------- .nv.info                  --------------------------
	.section	.nv.info,"",@"SHT_CUDA_INFO"
	.align	4


	//----- nvinfo : EIATTR_REGCOUNT
	.align		4
        /*0000*/ 	.byte	0x04, 0x2f
        /*0002*/ 	.short	(.L_2 - .L_1)
	.align		4
.L_1:
        /*0004*/ 	.word	index@(_Z14stress_computePfS_S_)
        /*0008*/ 	.word	0x00000020


	//----- nvinfo : EIATTR_FRAME_SIZE
	.align		4
.L_2:
        /*000c*/ 	.byte	0x04, 0x11
        /*000e*/ 	.short	(.L_4 - .L_3)
	.align		4
.L_3:
        /*0010*/ 	.word	index@(_Z14stress_computePfS_S_)
        /*0014*/ 	.word	0x00000000


	//----- nvinfo : EIATTR_REGCOUNT
	.align		4
.L_4:
        /*0018*/ 	.byte	0x04, 0x2f
        /*001a*/ 	.short	(.L_6 - .L_5)
	.align		4
.L_5:
        /*001c*/ 	.word	index@(_Z13stress_memoryPf)
        /*0020*/ 	.word	0x00000008


	//----- nvinfo : EIATTR_FRAME_SIZE
	.align		4
.L_6:
        /*0024*/ 	.byte	0x04, 0x11
        /*0026*/ 	.short	(.L_8 - .L_7)
	.align		4
.L_7:
        /*0028*/ 	.word	index@(_Z13stress_memoryPf)
        /*002c*/ 	.word	0x00000000


	//----- nvinfo : EIATTR_REGCOUNT
	.align		4
.L_8:
        /*0030*/ 	.byte	0x04, 0x2f
        /*0032*/ 	.short	(.L_10 - .L_9)
	.align		4
.L_9:
        /*0034*/ 	.word	index@(_Z9stress_xuPf)
        /*0038*/ 	.word	0x00000013


	//----- nvinfo : EIATTR_FRAME_SIZE
	.align		4
.L_10:
        /*003c*/ 	.byte	0x04, 0x11
        /*003e*/ 	.short	(.L_12 - .L_11)
	.align		4
.L_11:
        /*0040*/ 	.word	index@(_Z9stress_xuPf)
        /*0044*/ 	.word	0x00000000


	//----- nvinfo : EIATTR_REGCOUNT
	.align		4
.L_12:
        /*0048*/ 	.byte	0x04, 0x2f
        /*004a*/ 	.short	(.L_14 - .L_13)
	.align		4
.L_13:
        /*004c*/ 	.word	index@(_Z13stress_atomicPf)
        /*0050*/ 	.word	0x0000000a


	//----- nvinfo : EIATTR_FRAME_SIZE
	.align		4
.L_14:
        /*0054*/ 	.byte	0x04, 0x11
        /*0056*/ 	.short	(.L_16 - .L_15)
	.align		4
.L_15:
        /*0058*/ 	.word	index@(_Z13stress_atomicPf)
        /*005c*/ 	.word	0x00000000


	//----- nvinfo : EIATTR_MIN_STACK_SIZE
	.align		4
.L_16:
        /*0060*/ 	.byte	0x04, 0x12
        /*0062*/ 	.short	(.L_18 - .L_17)
	.align		4
.L_17:
        /*0064*/ 	.word	index@(_Z13stress_atomicPf)
        /*0068*/ 	.word	0x00000000


	//----- nvinfo : EIATTR_MIN_STACK_SIZE
	.align		4
.L_18:
        /*006c*/ 	.byte	0x04, 0x12
        /*006e*/ 	.short	(.L_20 - .L_19)
	.align		4
.L_19:
        /*0070*/ 	.word	index@(_Z9stress_xuPf)
        /*0074*/ 	.word	0x00000000


	//----- nvinfo : EIATTR_MIN_STACK_SIZE
	.align		4
.L_20:
        /*0078*/ 	.byte	0x04, 0x12
        /*007a*/ 	.short	(.L_22 - .L_21)
	.align		4
.L_21:
        /*007c*/ 	.word	index@(_Z13stress_memoryPf)
        /*0080*/ 	.word	0x00000000


	//----- nvinfo : EIATTR_MIN_STACK_SIZE
	.align		4
.L_22:
        /*0084*/ 	.byte	0x04, 0x12
        /*0086*/ 	.short	(.L_24 - .L_23)
	.align		4
.L_23:
        /*0088*/ 	.word	index@(_Z14stress_computePfS_S_)
        /*008c*/ 	.word	0x00000000
.L_24:


//--------------------- .nv.compat                --------------------------
	.section	.nv.compat,"",@"SHT_CUDA_COMPAT_INFO"
	.align	4
        /*0000*/ 	.byte	0x02, 0x09, 0x00, 0x00, 0x02, 0x02, 0x01, 0x00, 0x02, 0x05, 0x05, 0x00, 0x03, 0x07, 0x01, 0x01
        /*0010*/ 	.byte	0x02, 0x03, 0x00, 0x00, 0x02, 0x06, 0x01, 0x00, 0x04, 0x0b, 0x08, 0x00, 0x01, 0x00, 0x00, 0x00
        /*0020*/ 	.byte	0x00, 0x00, 0x00, 0x00


//--------------------- .nv.info._Z13stress_atomicPf --------------------------
	.section	.nv.info._Z13stress_atomicPf,"",@"SHT_CUDA_INFO"
	.sectionflags	@""
	.align	4


	//----- nvinfo : EIATTR_CUDA_API_VERSION
	.align		4
        /*0000*/ 	.byte	0x04, 0x37
        /*0002*/ 	.short	(.L_26 - .L_25)
.L_25:
        /*0004*/ 	.word	0x00000082


	//----- nvinfo : EIATTR_KPARAM_INFO
	.align		4
.L_26:
        /*0008*/ 	.byte	0x04, 0x17
        /*000a*/ 	.short	(.L_28 - .L_27)
.L_27:
        /*000c*/ 	.word	0x00000000
        /*0010*/ 	.short	0x0000
        /*0012*/ 	.short	0x0000
        /*0014*/ 	.byte	0x00, 0xf5, 0x21, 0x00


	//----- nvinfo : EIATTR_SPARSE_MMA_MASK
	.align		4
.L_28:
        /*0018*/ 	.byte	0x03, 0x50
        /*001a*/ 	.short	0x0000


	//----- nvinfo : EIATTR_MAXREG_COUNT
	.align		4
        /*001c*/ 	.byte	0x03, 0x1b
        /*001e*/ 	.short	0x00ff


	//----- nvinfo : EIATTR_MERCURY_ISA_VERSION
	.align		4
        /*0020*/ 	.byte	0x03, 0x5f
        /*0022*/ 	.short	0x0101


	//----- nvinfo : EIATTR_VRC_CTA_INIT_COUNT
	.align		4
        /*0024*/ 	.byte	0x02, 0x4a
	.zero		1
	.zero		1


	//----- nvinfo : EIATTR_EXIT_INSTR_OFFSETS
	.align		4
        /*0028*/ 	.byte	0x04, 0x1c
        /*002a*/ 	.short	(.L_30 - .L_29)


	//   ....[0]....
.L_29:
        /*002c*/ 	.word	0x00000060


	//   ....[1]....
        /*0030*/ 	.word	0x000000c0


	//----- nvinfo : EIATTR_CBANK_PARAM_SIZE
	.align		4
.L_30:
        /*0034*/ 	.byte	0x03, 0x19
        /*0036*/ 	.short	0x0008


	//----- nvinfo : EIATTR_PARAM_CBANK
	.align		4
        /*0038*/ 	.byte	0x04, 0x0a
        /*003a*/ 	.short	(.L_32 - .L_31)
	.align		4
.L_31:
        /*003c*/ 	.word	index@(.nv.constant0._Z13stress_atomicPf)
        /*0040*/ 	.short	0x0380
        /*0042*/ 	.short	0x0008


	//----- nvinfo : EIATTR_SW_WAR
	.align		4
.L_32:
        /*0044*/ 	.byte	0x04, 0x36
        /*0046*/ 	.short	(.L_34 - .L_33)
.L_33:
        /*0048*/ 	.word	0x00000008
.L_34:


//--------------------- .nv.info._Z9stress_xuPf   --------------------------
	.section	.nv.info._Z9stress_xuPf,"",@"SHT_CUDA_INFO"
	.sectionflags	@""
	.align	4


	//----- nvinfo : EIATTR_CUDA_API_VERSION
	.align		4
        /*0000*/ 	.byte	0x04, 0x37
        /*0002*/ 	.short	(.L_36 - .L_35)
.L_35:
        /*0004*/ 	.word	0x00000082


	//----- nvinfo : EIATTR_KPARAM_INFO
	.align		4
.L_36:
        /*0008*/ 	.byte	0x04, 0x17
        /*000a*/ 	.short	(.L_38 - .L_37)
.L_37:
        /*000c*/ 	.word	0x00000000
        /*0010*/ 	.short	0x0000
        /*0012*/ 	.short	0x0000
        /*0014*/ 	.byte	0x00, 0xf5, 0x21, 0x00


	//----- nvinfo : EIATTR_SPARSE_MMA_MASK
	.align		4
.L_38:
        /*0018*/ 	.byte	0x03, 0x50
        /*001a*/ 	.short	0x0000


	//----- nvinfo : EIATTR_MAXREG_COUNT
	.align		4
        /*001c*/ 	.byte	0x03, 0x1b
        /*001e*/ 	.short	0x00ff


	//----- nvinfo : EIATTR_MERCURY_ISA_VERSION
	.align		4
        /*0020*/ 	.byte	0x03, 0x5f
        /*0022*/ 	.short	0x0101


	//----- nvinfo : EIATTR_VRC_CTA_INIT_COUNT
	.align		4
        /*0024*/ 	.byte	0x02, 0x4a
	.zero		1
	.zero		1


	//----- nvinfo : EIATTR_EXIT_INSTR_OFFSETS
	.align		4
        /*0028*/ 	.byte	0x04, 0x1c
        /*002a*/ 	.short	(.L_40 - .L_39)


	//   ....[0]....
.L_39:
        /*002c*/ 	.word	0x00000060


	//   ....[1]....
        /*0030*/ 	.word	0x00000870


	//----- nvinfo : EIATTR_CRS_STACK_SIZE
	.align		4
.L_40:
        /*0034*/ 	.byte	0x04, 0x1e
        /*0036*/ 	.short	(.L_42 - .L_41)
.L_41:
        /*0038*/ 	.word	0x00000000


	//----- nvinfo : EIATTR_CBANK_PARAM_SIZE
	.align		4
.L_42:
        /*003c*/ 	.byte	0x03, 0x19
        /*003e*/ 	.short	0x0008


	//----- nvinfo : EIATTR_PARAM_CBANK
	.align		4
        /*0040*/ 	.byte	0x04, 0x0a
        /*0042*/ 	.short	(.L_44 - .L_43)
	.align		4
.L_43:
        /*0044*/ 	.word	index@(.nv.constant0._Z9stress_xuPf)
        /*0048*/ 	.short	0x0380
        /*004a*/ 	.short	0x0008


	//----- nvinfo : EIATTR_SW_WAR
	.align		4
.L_44:
        /*004c*/ 	.byte	0x04, 0x36
        /*004e*/ 	.short	(.L_46 - .L_45)
.L_45:
        /*0050*/ 	.word	0x00000008
.L_46:


//--------------------- .nv.info._Z13stress_memoryPf --------------------------
	.section	.nv.info._Z13stress_memoryPf,"",@"SHT_CUDA_INFO"
	.sectionflags	@""
	.align	4


	//----- nvinfo : EIATTR_CUDA_API_VERSION
	.align		4
        /*0000*/ 	.byte	0x04, 0x37
        /*0002*/ 	.short	(.L_48 - .L_47)
.L_47:
        /*0004*/ 	.word	0x00000082


	//----- nvinfo : EIATTR_KPARAM_INFO
	.align		4
.L_48:
        /*0008*/ 	.byte	0x04, 0x17
        /*000a*/ 	.short	(.L_50 - .L_49)
.L_49:
        /*000c*/ 	.word	0x00000000
        /*0010*/ 	.short	0x0000
        /*0012*/ 	.short	0x0000
        /*0014*/ 	.byte	0x00, 0xf5, 0x21, 0x00


	//----- nvinfo : EIATTR_SPARSE_MMA_MASK
	.align		4
.L_50:
        /*0018*/ 	.byte	0x03, 0x50
        /*001a*/ 	.short	0x0000


	//----- nvinfo : EIATTR_MAXREG_COUNT
	.align		4
        /*001c*/ 	.byte	0x03, 0x1b
        /*001e*/ 	.short	0x00ff


	//----- nvinfo : EIATTR_MERCURY_ISA_VERSION
	.align		4
        /*0020*/ 	.byte	0x03, 0x5f
        /*0022*/ 	.short	0x0101


	//----- nvinfo : EIATTR_VRC_CTA_INIT_COUNT
	.align		4
        /*0024*/ 	.byte	0x02, 0x4a
	.zero		1
	.zero		1


	//----- nvinfo : EIATTR_EXIT_INSTR_OFFSETS
	.align		4
        /*0028*/ 	.byte	0x04, 0x1c
        /*002a*/ 	.short	(.L_52 - .L_51)


	//   ....[0]....
.L_51:
        /*002c*/ 	.word	0x00000060


	//   ....[1]....
        /*0030*/ 	.word	0x000000d0


	//----- nvinfo : EIATTR_CBANK_PARAM_SIZE
	.align		4
.L_52:
        /*0034*/ 	.byte	0x03, 0x19
        /*0036*/ 	.short	0x0008


	//----- nvinfo : EIATTR_PARAM_CBANK
	.align		4
        /*0038*/ 	.byte	0x04, 0x0a
        /*003a*/ 	.short	(.L_54 - .L_53)
	.align		4
.L_53:
        /*003c*/ 	.word	index@(.nv.constant0._Z13stress_memoryPf)
        /*0040*/ 	.short	0x0380
        /*0042*/ 	.short	0x0008


	//----- nvinfo : EIATTR_SW_WAR
	.align		4
.L_54:
        /*0044*/ 	.byte	0x04, 0x36
        /*0046*/ 	.short	(.L_56 - .L_55)
.L_55:
        /*0048*/ 	.word	0x00000008
.L_56:


//--------------------- .nv.info._Z14stress_computePfS_S_ --------------------------
	.section	.nv.info._Z14stress_computePfS_S_,"",@"SHT_CUDA_INFO"
	.sectionflags	@""
	.align	4


	//----- nvinfo : EIATTR_CUDA_API_VERSION
	.align		4
        /*0000*/ 	.byte	0x04, 0x37
        /*0002*/ 	.short	(.L_58 - .L_57)
.L_57:
        /*0004*/ 	.word	0x00000082


	//----- nvinfo : EIATTR_KPARAM_INFO
	.align		4
.L_58:
        /*0008*/ 	.byte	0x04, 0x17
        /*000a*/ 	.short	(.L_60 - .L_59)
.L_59:
        /*000c*/ 	.word	0x00000000
        /*0010*/ 	.short	0x0002
        /*0012*/ 	.short	0x0010
        /*0014*/ 	.byte	0x00, 0xf5, 0x21, 0x00


	//----- nvinfo : EIATTR_KPARAM_INFO
	.align		4
.L_60:
        /*0018*/ 	.byte	0x04, 0x17
        /*001a*/ 	.short	(.L_62 - .L_61)
.L_61:
        /*001c*/ 	.word	0x00000000
        /*0020*/ 	.short	0x0001
        /*0022*/ 	.short	0x0008
        /*0024*/ 	.byte	0x00, 0xf5, 0x21, 0x00


	//----- nvinfo : EIATTR_KPARAM_INFO
	.align		4
.L_62:
        /*0028*/ 	.byte	0x04, 0x17
        /*002a*/ 	.short	(.L_64 - .L_63)
.L_63:
        /*002c*/ 	.word	0x00000000
        /*0030*/ 	.short	0x0000
        /*0032*/ 	.short	0x0000
        /*0034*/ 	.byte	0x00, 0xf5, 0x21, 0x00


	//----- nvinfo : EIATTR_SPARSE_MMA_MASK
	.align		4
.L_64:
        /*0038*/ 	.byte	0x03, 0x50
        /*003a*/ 	.short	0x0000


	//----- nvinfo : EIATTR_MAXREG_COUNT
	.align		4
        /*003c*/ 	.byte	0x03, 0x1b
        /*003e*/ 	.short	0x00ff


	//----- nvinfo : EIATTR_MERCURY_ISA_VERSION
	.align		4
        /*0040*/ 	.byte	0x03, 0x5f
        /*0042*/ 	.short	0x0101


	//----- nvinfo : EIATTR_VRC_CTA_INIT_COUNT
	.align		4
        /*0044*/ 	.byte	0x02, 0x4a
	.zero		1
	.zero		1


	//----- nvinfo : EIATTR_EXIT_INSTR_OFFSETS
	.align		4
        /*0048*/ 	.byte	0x04, 0x1c
        /*004a*/ 	.short	(.L_66 - .L_65)


	//   ....[0]....
.L_65:
        /*004c*/ 	.word	0x000000b0


	//   ....[1]....
        /*0050*/ 	.word	0x00000730


	//----- nvinfo : EIATTR_CBANK_PARAM_SIZE
	.align		4
.L_66:
        /*0054*/ 	.byte	0x03, 0x19
        /*0056*/ 	.short	0x0018


	//----- nvinfo : EIATTR_PARAM_CBANK
	.align		4
        /*0058*/ 	.byte	0x04, 0x0a
        /*005a*/ 	.short	(.L_68 - .L_67)
	.align		4
.L_67:
        /*005c*/ 	.word	index@(.nv.constant0._Z14stress_computePfS_S_)
        /*0060*/ 	.short	0x0380
        /*0062*/ 	.short	0x0018


	//----- nvinfo : EIATTR_SW_WAR
	.align		4
.L_68:
        /*0064*/ 	.byte	0x04, 0x36
        /*0066*/ 	.short	(.L_70 - .L_69)
.L_69:
        /*0068*/ 	.word	0x00000008
.L_70:


//--------------------- .nv.callgraph             --------------------------
	.section	.nv.callgraph,"",@"SHT_CUDA_CALLGRAPH"
	.align	4
	.sectionentsize	8
	.align		4
        /*0000*/ 	.word	0x00000000
	.align		4
        /*0004*/ 	.word	0xffffffff
	.align		4
        /*0008*/ 	.word	0x00000000
	.align		4
        /*000c*/ 	.word	0xfffffffe
	.align		4
        /*0010*/ 	.word	0x00000000
	.align		4
        /*0014*/ 	.word	0xfffffffd
	.align		4
        /*0018*/ 	.word	0x00000000
	.align		4
        /*001c*/ 	.word	0xfffffffc


//--------------------- .nv.constant4             --------------------------
	.section	.nv.constant4,"a",@progbits
	.align	8
	.align		8
.nv.constant4:
        /*0000*/ 	.dword	__cudart_i2opi_f


//--------------------- .text._Z13stress_atomicPf --------------------------
	.section	.text._Z13stress_atomicPf,"ax",@progbits
	.align	128
        .global         _Z13stress_atomicPf
        .type           _Z13stress_atomicPf,@function
        .size           _Z13stress_atomicPf,(.L_x_10 - _Z13stress_atomicPf)
        .other          _Z13stress_atomicPf,@"STO_CUDA_ENTRY STV_DEFAULT"
_Z13stress_atomicPf:
.text._Z13stress_atomicPf:
[----:B------:R-:W-:Y:S01]  /*0000*/  LDC R1, c[0x0][0x37c] ;  /* 0x0000df00ff017b82 */ /* 0x000fe20000000800 */
[----:B------:R-:W0:Y:S07]  /*0010*/  S2R R0, SR_TID.X ;  /* 0x0000000000007919 */ /* 0x000e2e0000002100 */
[----:B------:R-:W0:Y:S08]  /*0020*/  S2UR UR4, SR_CTAID.X ;  /* 0x00000000000479c3 */ /* 0x000e300000002500 */
[----:B------:R-:W0:Y:S02]  /*0030*/  LDC R5, c[0x0][0x360] ;  /* 0x0000d800ff057b82 */ /* 0x000e240000000800 */
[----:B0-----:R-:W-:-:S05]  /*0040*/  IMAD R5, R5, UR4, R0 ;  /* 0x0000000405057c24 */ /* 0x001fca000f8e0200 */
[----:B------:R-:W-:-:S13]  /*0050*/  ISETP.GT.AND P0, PT, R5, 0xfffff, PT ;  /* 0x000fffff0500780c */ /* 0x000fda0003f04270 */
[----:B------:R-:W-:Y:S05]  /*0060*/  @P0 EXIT ;  /* 0x000000000000094d */ /* 0x000fea0003800000 */
[----:B------:R-:W0:Y:S01]  /*0070*/  LDC.64 R2, c[0x0][0x380] ;  /* 0x0000e000ff027b82 */ /* 0x000e220000000a00 */
[----:B------:R-:W1:Y:S01]  /*0080*/  LDCU.64 UR4, c[0x0][0x358] ;  /* 0x00006b00ff0477ac */ /* 0x000e620008000a00 */
[----:B------:R-:W-:Y:S02]  /*0090*/  HFMA2 R7, -RZ, RZ, 1.875, 0 ;  /* 0x3f800000ff077431 */ /* 0x000fe400000001ff */
[----:B0-----:R-:W-:-:S05]  /*00a0*/  IMAD.WIDE R2, R5, 0x4, R2 ;  /* 0x0000000405027825 */ /* 0x001fca00078e0202 */
[----:B-1----:R-:W-:Y:S01]  /*00b0*/  REDG.E.ADD.F32.FTZ.RN.STRONG.GPU desc[UR4][R2.64], R7 ;  /* 0x00000007020079a6 */ /* 0x002fe2000c12f304 */
[----:B------:R-:W-:Y:S05]  /*00c0*/  EXIT ;  /* 0x000000000000794d */ /* 0x000fea0003800000 */
.L_x_0:
[----:B------:R-:W-:-:S00]  /*00d0*/  BRA `(.L_x_0) ;  /* 0xfffffffc00fc7947 */ /* 0x000fc0000383ffff */
[----:B------:R-:W-:-:S00]  /*00e0*/  NOP ;  /* 0x0000000000007918 */ /* 0x000fc00000000000 */
        /* <DEDUP_REMOVED lines=9> */
.L_x_10:


//--------------------- .text._Z9stress_xuPf      --------------------------
	.section	.text._Z9stress_xuPf,"ax",@progbits
	.align	128
        .global         _Z9stress_xuPf
        .type           _Z9stress_xuPf,@function
        .size           _Z9stress_xuPf,(.L_x_11 - _Z9stress_xuPf)
        .other          _Z9stress_xuPf,@"STO_CUDA_ENTRY STV_DEFAULT"
_Z9stress_xuPf:
.text._Z9stress_xuPf:
        /* <DEDUP_REMOVED lines=9> */
[----:B0-----:R-:W-:-:S05]  /*0090*/  IMAD.WIDE R2, R5, 0x4, R2 ;  /* 0x0000000405027825 */ /* 0x001fca00078e0202 */
[----:B-1----:R-:W2:Y:S01]  /*00a0*/  LDG.E R0, desc[UR6][R2.64] ;  /* 0x0000000602007981 */ /* 0x002ea2000c1e1900 */
[----:B------:R-:W-:Y:S01]  /*00b0*/  BSSY.RECONVERGENT B0, `(.L_x_1) ;  /* 0x0000069000007945 */ /* 0x000fe20003800200 */
[C---:B--2---:R-:W-:Y:S01]  /*00c0*/  FMUL R4, R0.reuse, 0.63661974668502807617 ;  /* 0x3f22f98300047820 */ /* 0x044fe20000400000 */
[----:B------:R-:W-:-:S03]  /*00d0*/  FSETP.GE.AND P0, PT, |R0|, 105615, PT ;  /* 0x47ce47800000780b */ /* 0x000fc60003f06200 */
[----:B------:R-:W0:Y:S02]  /*00e0*/  F2I.NTZ R8, R4 ;  /* 0x0000000400087305 */ /* 0x000e240000203100 */
[----:B0-----:R-:W-:-:S05]  /*00f0*/  I2FP.F32.S32 R5, R8 ;  /* 0x0000000800057245 */ /* 0x001fca0000201400 */
[----:B------:R-:W-:-:S04]  /*0100*/  FFMA R6, R5, -1.5707962512969970703, R0 ;  /* 0xbfc90fda05067823 */ /* 0x000fc80000000000 */
[----:B------:R-:W-:-:S04]  /*0110*/  FFMA R6, R5, -7.5497894158615963534e-08, R6 ;  /* 0xb3a2216805067823 */ /* 0x000fc80000000006 */
[----:B------:R-:W-:Y:S01]  /*0120*/  FFMA R6, R5, -5.3903029534742383927e-15, R6 ;  /* 0xa7c234c505067823 */ /* 0x000fe20000000006 */
[----:B------:R-:W-:Y:S06]  /*0130*/  @!P0 BRA `(.L_x_2) ;  /* 0x0000000400808947 */ /* 0x000fec0003800000 */
[----:B------:R-:W-:-:S13]  /*0140*/  FSETP.NEU.AND P0, PT, |R0|, +INF , PT ;  /* 0x7f8000000000780b */ /* 0x000fda0003f0d200 */
[----:B------:R-:W-:Y:S01]  /*0150*/  @!P0 FMUL R6, RZ, R0 ;  /* 0x00000000ff068220 */ /* 0x000fe20000400000 */
[----:B------:R-:W-:Y:S01]  /*0160*/  @!P0 IMAD.MOV.U32 R8, RZ, RZ, RZ ;  /* 0x000000ffff088224 */ /* 0x000fe200078e00ff */
[----:B------:R-:W-:Y:S06]  /*0170*/  @!P0 BRA `(.L_x_2) ;  /* 0x0000000400708947 */ /* 0x000fec0003800000 */
[----:B------:R-:W-:Y:S01]  /*0180*/  IMAD.SHL.U32 R5, R0, 0x100, RZ ;  /* 0x0000010000057824 */ /* 0x000fe200078e00ff */
[----:B------:R-:W0:Y:S01]  /*0190*/  LDCU.64 UR8, c[0x4][URZ] ;  /* 0x01000000ff0877ac */ /* 0x000e220008000a00 */
[----:B------:R-:W-:Y:S02]  /*01a0*/  IMAD.MOV.U32 R4, RZ, RZ, RZ ;  /* 0x000000ffff047224 */ /* 0x000fe400078e00ff */
[----:B------:R-:W-:Y:S01]  /*01b0*/  IMAD.MOV.U32 R16, RZ, RZ, RZ ;  /* 0x000000ffff107224 */ /* 0x000fe200078e00ff */
[----:B------:R-:W-:Y:S01]  /*01c0*/  LOP3.LUT R5, R5, 0x80000000, RZ, 0xfc, !PT ;  /* 0x8000000005057812 */ /* 0x000fe200078efcff */
[----:B------:R-:W-:Y:S01]  /*01d0*/  UMOV UR5, URZ ;  /* 0x000000ff00057c82 */ /* 0x000fe20008000000 */
[----:B------:R-:W-:-:S05]  /*01e0*/  UMOV UR4, URZ ;  /* 0x000000ff00047c82 */ /* 0x000fca0008000000 */
.L_x_3:
[----:B0-----:R-:W-:Y:S02]  /*01f0*/  IMAD.U32 R8, RZ, RZ, UR8 ;  /* 0x00000008ff087e24 */ /* 0x001fe4000f8e00ff */
[----:B------:R-:W-:-:S05]  /*0200*/  IMAD.U32 R9, RZ, RZ, UR9 ;  /* 0x00000009ff097e24 */ /* 0x000fca000f8e00ff */
[----:B------:R-:W2:Y:S01]  /*0210*/  LDG.E.CONSTANT R6, desc[UR6][R8.64] ;  /* 0x0000000608067981 */ /* 0x000ea2000c1e9900 */
[----:B------:R-:W-:Y:S01]  /*0220*/  UIADD3 UR4, UPT, UPT, UR4, 0x1, URZ ;  /* 0x0000000104047890 */ /* 0x000fe2000fffe0ff */
[C---:B------:R-:W-:Y:S01]  /*0230*/  ISETP.EQ.AND P0, PT, R16.reuse, RZ, PT ;  /* 0x000000ff1000720c */ /* 0x040fe20003f02270 */
[----:B------:R-:W-:Y:S01]  /*0240*/  UIADD3 UR8, UP1, UPT, UR8, 0x4, URZ ;  /* 0x0000000408087890 */ /* 0x000fe2000ff3e0ff */
[C---:B------:R-:W-:Y:S01]  /*0250*/  ISETP.EQ.AND P1, PT, R16.reuse, 0x4, PT ;  /* 0x000000041000780c */ /* 0x040fe20003f22270 */
[----:B------:R-:W-:Y:S01]  /*0260*/  UISETP.NE.AND UP0, UPT, UR4, 0x6, UPT ;  /* 0x000000060400788c */ /* 0x000fe2000bf05270 */
[C---:B------:R-:W-:Y:S01]  /*0270*/  ISETP.EQ.AND P2, PT, R16.reuse, 0x8, PT ;  /* 0x000000081000780c */ /* 0x040fe20003f42270 */
[----:B------:R-:W-:Y:S01]  /*0280*/  UIADD3.X UR9, UPT, UPT, URZ, UR9, URZ, UP1, !UPT ;  /* 0x00000009ff097290 */ /* 0x000fe20008ffe4ff */
[C---:B------:R-:W-:Y:S02]  /*0290*/  ISETP.EQ.AND P3, PT, R16.reuse, 0xc, PT ;  /* 0x0000000c1000780c */ /* 0x040fe40003f62270 */
[----:B------:R-:W-:-:S02]  /*02a0*/  ISETP.EQ.AND P4, PT, R16, 0x10, PT ;  /* 0x000000101000780c */ /* 0x000fc40003f82270 */
[C---:B------:R-:W-:Y:S02]  /*02b0*/  ISETP.EQ.AND P5, PT, R16.reuse, 0x14, PT ;  /* 0x000000141000780c */ /* 0x040fe40003fa2270 */
[----:B------:R-:W-:Y:S01]  /*02c0*/  IADD3 R16, PT, PT, R16, 0x4, RZ ;  /* 0x0000000410107810 */ /* 0x000fe20007ffe0ff */
[----:B--2---:R-:W-:-:S03]  /*02d0*/  IMAD.WIDE.U32 R6, R6, R5, RZ ;  /* 0x0000000506067225 */ /* 0x004fc600078e00ff */
[----:B------:R-:W-:-:S04]  /*02e0*/  IADD3 R6, P6, PT, R6, R4, RZ ;  /* 0x0000000406067210 */ /* 0x000fc80007fde0ff */
[----:B------:R-:W-:Y:S01]  /*02f0*/  IADD3.X R4, PT, PT, R7, UR5, RZ, P6, !PT ;  /* 0x0000000507047c10 */ /* 0x000fe2000b7fe4ff */
[--C-:B------:R-:W-:Y:S01]  /*0300*/  @P1 IMAD.MOV.U32 R11, RZ, RZ, R6.reuse ;  /* 0x000000ffff0b1224 */ /* 0x100fe200078e0006 */
[----:B------:R-:W-:Y:S01]  /*0310*/  @P0 MOV R10, R6 ;  /* 0x00000006000a0202 */ /* 0x000fe20000000f00 */
[--C-:B------:R-:W-:Y:S02]  /*0320*/  @P2 IMAD.MOV.U32 R12, RZ, RZ, R6.reuse ;  /* 0x000000ffff0c2224 */ /* 0x100fe400078e0006 */
[--C-:B------:R-:W-:Y:S02]  /*0330*/  @P3 IMAD.MOV.U32 R13, RZ, RZ, R6.reuse ;  /* 0x000000ffff0d3224 */ /* 0x100fe400078e0006 */
[--C-:B------:R-:W-:Y:S02]  /*0340*/  @P4 IMAD.MOV.U32 R14, RZ, RZ, R6.reuse ;  /* 0x000000ffff0e4224 */ /* 0x100fe400078e0006 */
[----:B------:R-:W-:Y:S01]  /*0350*/  @P5 IMAD.MOV.U32 R15, RZ, RZ, R6 ;  /* 0x000000ffff0f5224 */ /* 0x000fe200078e0006 */
[----:B------:R-:W-:Y:S06]  /*0360*/  BRA.U UP0, `(.L_x_3) ;  /* 0xfffffffd00a07547 */ /* 0x000fec000b83ffff */
[----:B------:R-:W-:Y:S01]  /*0370*/  SHF.R.U32.HI R5, RZ, 0x17, R0 ;  /* 0x00000017ff057819 */ /* 0x000fe20000011600 */
[----:B------:R-:W-:Y:S03]  /*0380*/  BSSY.RECONVERGENT B1, `(.L_x_4) ;  /* 0x0000029000017945 */ /* 0x000fe60003800200 */
[C---:B------:R-:W-:Y:S02]  /*0390*/  LOP3.LUT R6, R5.reuse, 0xe0, RZ, 0xc0, !PT ;  /* 0x000000e005067812 */ /* 0x040fe400078ec0ff */
[----:B------:R-:W-:-:S03]  /*03a0*/  LOP3.LUT P6, RZ, R5, 0x1f, RZ, 0xc0, !PT ;  /* 0x0000001f05ff7812 */ /* 0x000fc600078cc0ff */
[----:B------:R-:W-:-:S05]  /*03b0*/  VIADD R6, R6, 0xffffff80 ;  /* 0xffffff8006067836 */ /* 0x000fca0000000000 */
[----:B------:R-:W-:-:S05]  /*03c0*/  SHF.R.U32.HI R6, RZ, 0x5, R6 ;  /* 0x00000005ff067819 */ /* 0x000fca0000011606 */
[----:B------:R-:W-:-:S05]  /*03d0*/  IMAD.U32 R9, R6, -0x4, RZ ;  /* 0xfffffffc06097824 */ /* 0x000fca00078e00ff */
[C---:B------:R-:W-:Y:S02]  /*03e0*/  ISETP.EQ.AND P3, PT, R9.reuse, -0x18, PT ;  /* 0xffffffe80900780c */ /* 0x040fe40003f62270 */
[C---:B------:R-:W-:Y:S02]  /*03f0*/  ISETP.EQ.AND P4, PT, R9.reuse, -0x14, PT ;  /* 0xffffffec0900780c */ /* 0x040fe40003f82270 */
[C---:B------:R-:W-:Y:S02]  /*0400*/  ISETP.EQ.AND P2, PT, R9.reuse, -0x10, PT ;  /* 0xfffffff00900780c */ /* 0x040fe40003f42270 */
[C---:B------:R-:W-:Y:S02]  /*0410*/  ISETP.EQ.AND P1, PT, R9.reuse, -0xc, PT ;  /* 0xfffffff40900780c */ /* 0x040fe40003f22270 */
[C---:B------:R-:W-:Y:S02]  /*0420*/  ISETP.EQ.AND P0, PT, R9.reuse, -0x8, PT ;  /* 0xfffffff80900780c */ /* 0x040fe40003f02270 */
[----:B------:R-:W-:-:S03]  /*0430*/  ISETP.EQ.AND P5, PT, R9, RZ, PT ;  /* 0x000000ff0900720c */ /* 0x000fc60003fa2270 */
[--C-:B------:R-:W-:Y:S01]  /*0440*/  @P3 IMAD.MOV.U32 R6, RZ, RZ, R10.reuse ;  /* 0x000000ffff063224 */ /* 0x100fe200078e000a */
[C---:B------:R-:W-:Y:S01]  /*0450*/  ISETP.EQ.AND P3, PT, R9.reuse, -0x4, PT ;  /* 0xfffffffc0900780c */ /* 0x040fe20003f62270 */
[----:B------:R-:W-:Y:S02]  /*0460*/  @P4 IMAD.MOV.U32 R7, RZ, RZ, R10 ;  /* 0x000000ffff074224 */ /* 0x000fe400078e000a */
[----:B------:R-:W-:Y:S01]  /*0470*/  @P4 IMAD.MOV.U32 R6, RZ, RZ, R11 ;  /* 0x000000ffff064224 */ /* 0x000fe200078e000b */
[----:B------:R-:W-:Y:S01]  /*0480*/  ISETP.EQ.AND P4, PT, R9, 0x4, PT ;  /* 0x000000040900780c */ /* 0x000fe20003f82270 */
[----:B------:R-:W-:Y:S01]  /*0490*/  @P2 IMAD.MOV.U32 R6, RZ, RZ, R12 ;  /* 0x000000ffff062224 */ /* 0x000fe200078e000c */
[----:B------:R-:W-:Y:S01]  /*04a0*/  @P2 MOV R7, R11 ;  /* 0x0000000b00072202 */ /* 0x000fe20000000f00 */
[----:B------:R-:W-:Y:S02]  /*04b0*/  @P1 IMAD.MOV.U32 R6, RZ, RZ, R13 ;  /* 0x000000ffff061224 */ /* 0x000fe400078e000d */
[----:B------:R-:W-:-:S02]  /*04c0*/  @P0 IMAD.MOV.U32 R6, RZ, RZ, R14 ;  /* 0x000000ffff060224 */ /* 0x000fc400078e000e */
[----:B------:R-:W-:Y:S02]  /*04d0*/  @P1 IMAD.MOV.U32 R7, RZ, RZ, R12 ;  /* 0x000000ffff071224 */ /* 0x000fe400078e000c */
[----:B------:R-:W-:Y:S02]  /*04e0*/  @P3 IMAD.MOV.U32 R6, RZ, RZ, R15 ;  /* 0x000000ffff063224 */ /* 0x000fe400078e000f */
[--C-:B------:R-:W-:Y:S02]  /*04f0*/  @P5 IMAD.MOV.U32 R6, RZ, RZ, R4.reuse ;  /* 0x000000ffff065224 */ /* 0x100fe400078e0004 */
[----:B------:R-:W-:Y:S01]  /*0500*/  @P0 IMAD.MOV.U32 R7, RZ, RZ, R13 ;  /* 0x000000ffff070224 */ /* 0x000fe200078e000d */
[----:B------:R-:W-:Y:S01]  /*0510*/  @P3 MOV R7, R14 ;  /* 0x0000000e00073202 */ /* 0x000fe20000000f00 */
[----:B------:R-:W-:Y:S01]  /*0520*/  @P5 IMAD.MOV.U32 R7, RZ, RZ, R15 ;  /* 0x000000ffff075224 */ /* 0x000fe200078e000f */
[----:B------:R-:W-:Y:S01]  /*0530*/  MOV R8, R6 ;  /* 0x0000000600087202 */ /* 0x000fe20000000f00 */
[----:B------:R-:W-:Y:S01]  /*0540*/  @P4 IMAD.MOV.U32 R7, RZ, RZ, R4 ;  /* 0x000000ffff074224 */ /* 0x000fe200078e0004 */
[----:B------:R-:W-:Y:S06]  /*0550*/  @!P6 BRA `(.L_x_5) ;  /* 0x00000000002ce947 */ /* 0x000fec0003800000 */
[----:B------:R-:W-:Y:S01]  /*0560*/  @P2 IMAD.MOV.U32 R6, RZ, RZ, R10 ;  /* 0x000000ffff062224 */ /* 0x000fe200078e000a */
[----:B------:R-:W-:Y:S01]  /*0570*/  LOP3.LUT R5, R5, 0x1f, RZ, 0xc0, !PT ;  /* 0x0000001f05057812 */ /* 0x000fe200078ec0ff */
[----:B------:R-:W-:Y:S02]  /*0580*/  @P1 IMAD.MOV.U32 R6, RZ, RZ, R11 ;  /* 0x000000ffff061224 */ /* 0x000fe400078e000b */
[----:B------:R-:W-:Y:S01]  /*0590*/  @P0 IMAD.MOV.U32 R6, RZ, RZ, R12 ;  /* 0x000000ffff060224 */ /* 0x000fe200078e000c */
[----:B------:R-:W-:Y:S01]  /*05a0*/  ISETP.EQ.AND P0, PT, R9, 0x8, PT ;  /* 0x000000080900780c */ /* 0x000fe20003f02270 */
[----:B------:R-:W-:Y:S01]  /*05b0*/  @P3 IMAD.MOV.U32 R6, RZ, RZ, R13 ;  /* 0x000000ffff063224 */ /* 0x000fe200078e000d */
[----:B------:R-:W-:Y:S01]  /*05c0*/  @P5 MOV R6, R14 ;  /* 0x0000000e00065202 */ /* 0x000fe20000000f00 */
[----:B------:R-:W-:Y:S01]  /*05d0*/  @P4 IMAD.MOV.U32 R6, RZ, RZ, R15 ;  /* 0x000000ffff064224 */ /* 0x000fe200078e000f */
[----:B------:R-:W-:-:S09]  /*05e0*/  SHF.L.W.U32.HI R8, R7, R5, R8 ;  /* 0x0000000507087219 */ /* 0x000fd20000010e08 */
[----:B------:R-:W-:-:S05]  /*05f0*/  @P0 IMAD.MOV.U32 R6, RZ, RZ, R4 ;  /* 0x000000ffff060224 */ /* 0x000fca00078e0004 */
[----:B------:R-:W-:-:S07]  /*0600*/  SHF.L.W.U32.HI R7, R6, R5, R7 ;  /* 0x0000000506077219 */ /* 0x000fce0000010e07 */
.L_x_5:
[----:B------:R-:W-:Y:S05]  /*0610*/  BSYNC.RECONVERGENT B1 ;  /* 0x0000000000017941 */ /* 0x000fea0003800200 */
.L_x_4:
[C-C-:B------:R-:W-:Y:S01]  /*0620*/  SHF.L.W.U32.HI R9, R7.reuse, 0x2, R8.reuse ;  /* 0x0000000207097819 */ /* 0x140fe20000010e08 */
[----:B------:R-:W-:Y:S01]  /*0630*/  IMAD.SHL.U32 R7, R7, 0x4, RZ ;  /* 0x0000000407077824 */ /* 0x000fe200078e00ff */
[----:B------:R-:W-:Y:S01]  /*0640*/  UMOV UR4, 0x54442d19 ;  /* 0x54442d1900047882 */ /* 0x000fe20000000000 */
[----:B------:R-:W-:Y:S01]  /*0650*/  UMOV UR5, 0x3bf921fb ;  /* 0x3bf921fb00057882 */ /* 0x000fe20000000000 */
[----:B------:R-:W-:Y:S02]  /*0660*/  SHF.R.S32.HI R4, RZ, 0x1f, R9 ;  /* 0x0000001fff047819 */ /* 0x000fe40000011409 */
[----:B------:R-:W-:Y:S02]  /*0670*/  SHF.R.U32.HI R8, RZ, 0x1e, R8 ;  /* 0x0000001eff087819 */ /* 0x000fe40000011608 */
[C---:B------:R-:W-:Y:S02]  /*0680*/  LOP3.LUT R6, R4.reuse, R7, RZ, 0x3c, !PT ;  /* 0x0000000704067212 */ /* 0x040fe400078e3cff */
[----:B------:R-:W-:-:S02]  /*0690*/  LOP3.LUT R7, R4, R9, RZ, 0x3c, !PT ;  /* 0x0000000904077212 */ /* 0x000fc400078e3cff */
[----:B------:R-:W-:Y:S02]  /*06a0*/  ISETP.GE.AND P0, PT, R0, RZ, PT ;  /* 0x000000ff0000720c */ /* 0x000fe40003f06270 */
[----:B------:R-:W0:Y:S01]  /*06b0*/  I2F.F64.S64 R4, R6 ;  /* 0x0000000600047312 */ /* 0x000e220000301c00 */
[C---:B------:R-:W-:Y:S02]  /*06c0*/  LOP3.LUT R0, R9.reuse, R0, RZ, 0x3c, !PT ;  /* 0x0000000009007212 */ /* 0x040fe400078e3cff */
[----:B------:R-:W-:Y:S02]  /*06d0*/  LEA.HI R8, R9, R8, RZ, 0x1 ;  /* 0x0000000809087211 */ /* 0x000fe400078f08ff */
[----:B------:R-:W-:-:S03]  /*06e0*/  ISETP.GE.AND P1, PT, R0, RZ, PT ;  /* 0x000000ff0000720c */ /* 0x000fc60003f26270 */
[----:B------:R-:W-:-:S05]  /*06f0*/  IMAD.MOV R0, RZ, RZ, -R8 ;  /* 0x000000ffff007224 */ /* 0x000fca00078e0a08 */
[----:B------:R-:W-:Y:S01]  /*0700*/  @!P0 MOV R8, R0 ;  /* 0x0000000000088202 */ /* 0x000fe20000000f00 */
[----:B0-----:R-:W-:-:S10]  /*0710*/  DMUL R4, R4, UR4 ;  /* 0x0000000404047c28 */ /* 0x001fd40008000000 */
[----:B------:R-:W0:Y:S02]  /*0720*/  F2F.F32.F64 R4, R4 ;  /* 0x0000000400047310 */ /* 0x000e240000301000 */
[----:B0-----:R-:W-:-:S07]  /*0730*/  FSEL R6, -R4, R4, !P1 ;  /* 0x0000000404067208 */ /* 0x001fce0004800100 */
.L_x_2:
[----:B------:R-:W-:Y:S05]  /*0740*/  BSYNC.RECONVERGENT B0 ;  /* 0x0000000000007941 */ /* 0x000fea0003800200 */
.L_x_1:
[----:B------:R-:W-:Y:S02]  /*0750*/  IMAD.MOV.U32 R0, RZ, RZ, 0x37cbac00 ;  /* 0x37cbac00ff007424 */ /* 0x000fe400078e00ff */
[----:B------:R-:W-:Y:S01]  /*0760*/  FMUL R5, R6, R6 ;  /* 0x0000000606057220 */ /* 0x000fe20000400000 */
[C---:B------:R-:W-:Y:S01]  /*0770*/  LOP3.LUT R4, R8.reuse, 0x1, RZ, 0xc0, !PT ;  /* 0x0000000108047812 */ /* 0x040fe200078ec0ff */
[----:B------:R-:W-:Y:S01]  /*0780*/  IMAD.MOV.U32 R10, RZ, RZ, 0x3d2aaabb ;  /* 0x3d2aaabbff0a7424 */ /* 0x000fe200078e00ff */
[----:B------:R-:W-:Y:S01]  /*0790*/  LOP3.LUT P1, RZ, R8, 0x2, RZ, 0xc0, !PT ;  /* 0x0000000208ff7812 */ /* 0x000fe2000782c0ff */
[----:B------:R-:W-:Y:S01]  /*07a0*/  FFMA R0, R5, R0, -0.0013887860113754868507 ;  /* 0xbab607ed05007423 */ /* 0x000fe20000000000 */
[----:B------:R-:W-:Y:S01]  /*07b0*/  ISETP.NE.U32.AND P0, PT, R4, 0x1, PT ;  /* 0x000000010400780c */ /* 0x000fe20003f05070 */
[----:B------:R-:W-:-:S03]  /*07c0*/  IMAD.MOV.U32 R9, RZ, RZ, 0x3effffff ;  /* 0x3effffffff097424 */ /* 0x000fc600078e00ff */
[----:B------:R-:W-:Y:S02]  /*07d0*/  FSEL R4, R0, -0.00019574658654164522886, !P0 ;  /* 0xb94d415300047808 */ /* 0x000fe40004000000 */
[----:B------:R-:W-:Y:S02]  /*07e0*/  FSEL R10, R10, 0.0083327032625675201416, !P0 ;  /* 0x3c0885e40a0a7808 */ /* 0x000fe40004000000 */
[----:B------:R-:W-:Y:S02]  /*07f0*/  FSEL R0, R6, 1, P0 ;  /* 0x3f80000006007808 */ /* 0x000fe40000000000 */
[----:B------:R-:W-:Y:S01]  /*0800*/  FSEL R9, -R9, -0.16666662693023681641, !P0 ;  /* 0xbe2aaaa809097808 */ /* 0x000fe20004000100 */
[C---:B------:R-:W-:Y:S02]  /*0810*/  FFMA R4, R5.reuse, R4, R10 ;  /* 0x0000000405047223 */ /* 0x040fe4000000000a */
[C---:B------:R-:W-:Y:S02]  /*0820*/  FFMA R7, R5.reuse, R0, RZ ;  /* 0x0000000005077223 */ /* 0x040fe400000000ff */
[----:B------:R-:W-:-:S04]  /*0830*/  FFMA R4, R5, R4, R9 ;  /* 0x0000000405047223 */ /* 0x000fc80000000009 */
[----:B------:R-:W-:-:S04]  /*0840*/  FFMA R7, R7, R4, R0 ;  /* 0x0000000407077223 */ /* 0x000fc80000000000 */
[----:B------:R-:W-:-:S05]  /*0850*/  @P1 FADD R7, RZ, -R7 ;  /* 0x80000007ff071221 */ /* 0x000fca0000000000 */
[----:B------:R-:W-:Y:S01]  /*0860*/  STG.E desc[UR6][R2.64], R7 ;  /* 0x0000000702007986 */ /* 0x000fe2000c101906 */
[----:B------:R-:W-:Y:S05]  /*0870*/  EXIT ;  /* 0x000000000000794d */ /* 0x000fea0003800000 */
.L_x_6:
        /* <DEDUP_REMOVED lines=16> */
.L_x_11:


//--------------------- .text._Z13stress_memoryPf --------------------------
	.section	.text._Z13stress_memoryPf,"ax",@progbits
	.align	128
        .global         _Z13stress_memoryPf
        .type           _Z13stress_memoryPf,@function
        .size           _Z13stress_memoryPf,(.L_x_12 - _Z13stress_memoryPf)
        .other          _Z13stress_memoryPf,@"STO_CUDA_ENTRY STV_DEFAULT"
_Z13stress_memoryPf:
.text._Z13stress_memoryPf:
        /* <DEDUP_REMOVED lines=10> */
[----:B-1----:R-:W2:Y:S02]  /*00a0*/  LDG.E R0, desc[UR4][R2.64] ;  /* 0x0000000402007981 */ /* 0x002ea4000c1e1900 */
[----:B--2---:R-:W-:-:S05]  /*00b0*/  FADD R5, R0, R0 ;  /* 0x0000000000057221 */ /* 0x004fca0000000000 */
[----:B------:R-:W-:Y:S01]  /*00c0*/  STG.E desc[UR4][R2.64], R5 ;  /* 0x0000000502007986 */ /* 0x000fe2000c101904 */
[----:B------:R-:W-:Y:S05]  /*00d0*/  EXIT ;  /* 0x000000000000794d */ /* 0x000fea0003800000 */
.L_x_7:
        /* <DEDUP_REMOVED lines=10> */
.L_x_12:


//--------------------- .text._Z14stress_computePfS_S_ --------------------------
	.section	.text._Z14stress_computePfS_S_,"ax",@progbits
	.align	128
        .global         _Z14stress_computePfS_S_
        .type           _Z14stress_computePfS_S_,@function
        .size           _Z14stress_computePfS_S_,(.L_x_13 - _Z14stress_computePfS_S_)
        .other          _Z14stress_computePfS_S_,@"STO_CUDA_ENTRY STV_DEFAULT"
_Z14stress_computePfS_S_:
.text._Z14stress_computePfS_S_:
[----:B------:R-:W-:Y:S01]  /*0000*/  LDC R1, c[0x0][0x37c] ;  /* 0x0000df00ff017b82 */ /* 0x000fe20000000800 */
[----:B------:R-:W0:Y:S07]  /*0010*/  S2R R5, SR_TID.Y ;  /* 0x0000000000057919 */ /* 0x000e2e0000002200 */
[----:B------:R-:W1:Y:S01]  /*0020*/  LDC R3, c[0x0][0x360] ;  /* 0x0000d800ff037b82 */ /* 0x000e620000000800 */
[----:B------:R-:W1:Y:S07]  /*0030*/  S2R R2, SR_TID.X ;  /* 0x0000000000027919 */ /* 0x000e6e0000002100 */
[----:B------:R-:W0:Y:S08]  /*0040*/  S2UR UR5, SR_CTAID.Y ;  /* 0x00000000000579c3 */ /* 0x000e300000002600 */
[----:B------:R-:W0:Y:S08]  /*0050*/  LDC R0, c[0x0][0x364] ;  /* 0x0000d900ff007b82 */ /* 0x000e300000000800 */
[----:B------:R-:W1:Y:S01]  /*0060*/  S2UR UR4, SR_CTAID.X ;  /* 0x00000000000479c3 */ /* 0x000e620000002500 */
[----:B0-----:R-:W-:-:S05]  /*0070*/  IMAD R0, R0, UR5, R5 ;  /* 0x0000000500007c24 */ /* 0x001fca000f8e0205 */
[----:B------:R-:W-:Y:S01]  /*0080*/  ISETP.GT.U32.AND P0, PT, R0, 0x3ff, PT ;  /* 0x000003ff0000780c */ /* 0x000fe20003f04070 */
[----:B-1----:R-:W-:-:S05]  /*0090*/  IMAD R3, R3, UR4, R2 ;  /* 0x0000000403037c24 */ /* 0x002fca000f8e0202 */
[----:B------:R-:W-:-:S13]  /*00a0*/  ISETP.GT.OR P0, PT, R3, 0x3ff, P0 ;  /* 0x000003ff0300780c */ /* 0x000fda0000704670 */
[----:B------:R-:W-:Y:S05]  /*00b0*/  @P0 EXIT ;  /* 0x000000000000094d */ /* 0x000fea0003800000 */
[----:B------:R-:W0:Y:S01]  /*00c0*/  LDC R15, c[0x0][0x38c] ;  /* 0x0000e300ff0f7b82 */ /* 0x000e220000000800 */
[----:B------:R-:W1:Y:S01]  /*00d0*/  LDCU.64 UR6, c[0x0][0x380] ;  /* 0x00007000ff0677ac */ /* 0x000e620008000a00 */
[----:B------:R-:W-:Y:S01]  /*00e0*/  SHF.L.U32 R3, R3, 0xa, RZ ;  /* 0x0000000a03037819 */ /* 0x000fe200000006ff */
[----:B------:R-:W-:Y:S01]  /*00f0*/  HFMA2 R28, -RZ, RZ, 0, 0 ;  /* 0x00000000ff1c7431 */ /* 0x000fe200000001ff */
[C---:B------:R-:W-:Y:S01]  /*0100*/  IADD3 R2, PT, PT, R0.reuse, 0x400, RZ ;  /* 0x0000040000027810 */ /* 0x040fe20007ffe0ff */
[----:B------:R-:W2:Y:S01]  /*0110*/  LDCU UR4, c[0x0][0x388] ;  /* 0x00007100ff0477ac */ /* 0x000ea20008000800 */
[C---:B------:R-:W-:Y:S02]  /*0120*/  IADD3 R4, PT, PT, R0.reuse, 0x800, RZ ;  /* 0x0000080000047810 */ /* 0x040fe40007ffe0ff */
[C---:B------:R-:W-:Y:S01]  /*0130*/  IADD3 R5, PT, PT, R0.reuse, 0xc00, RZ ;  /* 0x00000c0000057810 */ /* 0x040fe20007ffe0ff */
[----:B------:R-:W3:Y:S01]  /*0140*/  LDCU.64 UR8, c[0x0][0x358] ;  /* 0x00006b00ff0877ac */ /* 0x000ee20008000a00 */
[----:B------:R-:W-:-:S02]  /*0150*/  IADD3 R6, PT, PT, R0, 0x1400, RZ ;  /* 0x0000140000067810 */ /* 0x000fc40007ffe0ff */
[C---:B------:R-:W-:Y:S02]  /*0160*/  IADD3 R7, PT, PT, R0.reuse, 0x2000, RZ ;  /* 0x0000200000077810 */ /* 0x040fe40007ffe0ff */
[C---:B------:R-:W-:Y:S02]  /*0170*/  IADD3 R8, PT, PT, R0.reuse, 0x2400, RZ ;  /* 0x0000240000087810 */ /* 0x040fe40007ffe0ff */
[C---:B------:R-:W-:Y:S02]  /*0180*/  IADD3 R9, PT, PT, R0.reuse, 0x2800, RZ ;  /* 0x0000280000097810 */ /* 0x040fe40007ffe0ff */
[C---:B------:R-:W-:Y:S01]  /*0190*/  IADD3 R10, PT, PT, R0.reuse, 0x2c00, RZ ;  /* 0x00002c00000a7810 */ /* 0x040fe20007ffe0ff */
[----:B-1----:R-:W-:Y:S01]  /*01a0*/  UIADD3 UR5, UP0, UPT, UR6, 0x20, URZ ;  /* 0x0000002006057890 */ /* 0x002fe2000ff1e0ff */
[C---:B------:R-:W-:Y:S02]  /*01b0*/  IADD3 R11, PT, PT, R0.reuse, 0x3000, RZ ;  /* 0x00003000000b7810 */ /* 0x040fe40007ffe0ff */
[C---:B------:R-:W-:Y:S01]  /*01c0*/  IADD3 R23, PT, PT, R0.reuse, 0x1000, RZ ;  /* 0x0000100000177810 */ /* 0x040fe20007ffe0ff */
[----:B------:R-:W-:Y:S01]  /*01d0*/  UIADD3.X UR6, UPT, UPT, URZ, UR7, URZ, UP0, !UPT ;  /* 0x00000007ff067290 */ /* 0x000fe200087fe4ff */
[----:B------:R-:W-:-:S02]  /*01e0*/  IADD3 R25, PT, PT, R0, 0x1800, RZ ;  /* 0x0000180000197810 */ /* 0x000fc40007ffe0ff */
[C---:B------:R-:W-:Y:S02]  /*01f0*/  IADD3 R27, PT, PT, R0.reuse, 0x1c00, RZ ;  /* 0x00001c00001b7810 */ /* 0x040fe40007ffe0ff */
[C---:B------:R-:W-:Y:S02]  /*0200*/  IADD3 R29, PT, PT, R0.reuse, 0x3400, RZ ;  /* 0x00003400001d7810 */ /* 0x040fe40007ffe0ff */
[C---:B------:R-:W-:Y:S02]  /*0210*/  IADD3 R24, PT, PT, R0.reuse, 0x3800, RZ ;  /* 0x0000380000187810 */ /* 0x040fe40007ffe0ff */
[----:B------:R-:W-:Y:S02]  /*0220*/  IADD3 R26, PT, PT, R0, 0x3c00, RZ ;  /* 0x00003c00001a7810 */ /* 0x000fe40007ffe0ff */
[----:B------:R-:W-:Y:S02]  /*0230*/  MOV R22, R3 ;  /* 0x0000000300167202 */ /* 0x000fe40000000f00 */
[----:B--2---:R-:W-:Y:S01]  /*0240*/  MOV R14, UR4 ;  /* 0x00000004000e7c02 */ /* 0x004fe20008000f00 */
[----:B---3--:R-:W-:-:S06]  /*0250*/  UMOV UR4, URZ ;  /* 0x000000ff00047c82 */ /* 0x008fcc0008000000 */
.L_x_8:
[----:B------:R-:W-:Y:S01]  /*0260*/  MOV R12, UR5 ;  /* 0x00000005000c7c02 */ /* 0x000fe20008000f00 */
[----:B0-----:R-:W-:Y:S01]  /*0270*/  IMAD.WIDE.U32 R16, R0, 0x4, R14 ;  /* 0x0000000400107825 */ /* 0x001fe200078e000e */
[----:B------:R-:W-:-:S03]  /*0280*/  MOV R13, UR6 ;  /* 0x00000006000d7c02 */ /* 0x000fc60008000f00 */
[----:B------:R-:W-:Y:S02]  /*0290*/  IMAD.WIDE R12, R22, 0x4, R12 ;  /* 0x00000004160c7825 */ /* 0x000fe400078e020c */
[----:B------:R-:W2:Y:S02]  /*02a0*/  LDG.E R17, desc[UR8][R16.64] ;  /* 0x0000000810117981 */ /* 0x000ea4000c1e1900 */
[----:B------:R-:W-:Y:S02]  /*02b0*/  IMAD.WIDE.U32 R18, R2, 0x4, R14 ;  /* 0x0000000402127825 */ /* 0x000fe400078e000e */
[----:B------:R-:W2:Y:S04]  /*02c0*/  LDG.E R21, desc[UR8][R12.64+-0x20] ;  /* 0xffffe0080c157981 */ /* 0x000ea8000c1e1900 */
[----:B------:R-:W3:Y:S04]  /*02d0*/  LDG.E R20, desc[UR8][R12.64+-0x1c] ;  /* 0xffffe4080c147981 */ /* 0x000ee8000c1e1900 */
[----:B------:R-:W3:Y:S01]  /*02e0*/  LDG.E R19, desc[UR8][R18.64] ;  /* 0x0000000812137981 */ /* 0x000ee2000c1e1900 */
[----:B--2---:R-:W-:Y:S01]  /*02f0*/  FFMA R28, R21, R17, R28 ;  /* 0x00000011151c7223 */ /* 0x004fe2000000001c */
[----:B------:R-:W-:-:S06]  /*0300*/  IMAD.WIDE.U32 R16, R4, 0x4, R14 ;  /* 0x0000000404107825 */ /* 0x000fcc00078e000e */
[----:B------:R-:W2:Y:S04]  /*0310*/  LDG.E R16, desc[UR8][R16.64] ;  /* 0x0000000810107981 */ /* 0x000ea8000c1e1900 */
[----:B------:R-:W2:Y:S01]  /*0320*/  LDG.E R17, desc[UR8][R12.64+-0x18] ;  /* 0xffffe8080c117981 */ /* 0x000ea2000c1e1900 */
[----:B---3--:R-:W-:Y:S01]  /*0330*/  FFMA R28, R20, R19, R28 ;  /* 0x00000013141c7223 */ /* 0x008fe2000000001c */
[----:B------:R-:W-:Y:S02]  /*0340*/  IMAD.WIDE.U32 R20, R5, 0x4, R14 ;  /* 0x0000000405147825 */ /* 0x000fe400078e000e */
[----:B------:R-:W3:Y:S04]  /*0350*/  LDG.E R19, desc[UR8][R12.64+-0x14] ;  /* 0xffffec080c137981 */ /* 0x000ee8000c1e1900 */
[----:B------:R-:W3:Y:S01]  /*0360*/  LDG.E R20, desc[UR8][R20.64] ;  /* 0x0000000814147981 */ /* 0x000ee2000c1e1900 */
[----:B--2---:R-:W-:Y:S01]  /*0370*/  FFMA R28, R17, R16, R28 ;  /* 0x00000010111c7223 */ /* 0x004fe2000000001c */
[----:B------:R-:W-:-:S06]  /*0380*/  IMAD.WIDE.U32 R16, R23, 0x4, R14 ;  /* 0x0000000417107825 */ /* 0x000fcc00078e000e */
[----:B------:R-:W2:Y:S04]  /*0390*/  LDG.E R16, desc[UR8][R16.64] ;  /* 0x0000000810107981 */ /* 0x000ea8000c1e1900 */
[----:B------:R-:W2:Y:S01]  /*03a0*/  LDG.E R17, desc[UR8][R12.64+-0x10] ;  /* 0xfffff0080c117981 */ /* 0x000ea2000c1e1900 */
[----:B---3--:R-:W-:Y:S01]  /*03b0*/  FFMA R28, R19, R20, R28 ;  /* 0x00000014131c7223 */ /* 0x008fe2000000001c */
[----:B------:R-:W-:-:S06]  /*03c0*/  IMAD.WIDE.U32 R18, R6, 0x4, R14 ;  /* 0x0000000406127825 */ /* 0x000fcc00078e000e */
[----:B------:R-:W3:Y:S04]  /*03d0*/  LDG.E R18, desc[UR8][R18.64] ;  /* 0x0000000812127981 */ /* 0x000ee8000c1e1900 */
[----:B------:R-:W3:Y:S01]  /*03e0*/  LDG.E R19, desc[UR8][R12.64+-0xc] ;  /* 0xfffff4080c137981 */ /* 0x000ee2000c1e1900 */
[----:B------:R-:W-:-:S06]  /*03f0*/  IMAD.WIDE.U32 R20, R27, 0x4, R14 ;  /* 0x000000041b147825 */ /* 0x000fcc00078e000e */
[----:B------:R-:W4:Y:S01]  /*0400*/  LDG.E R20, desc[UR8][R20.64] ;  /* 0x0000000814147981 */ /* 0x000f22000c1e1900 */
[----:B--2---:R-:W-:Y:S01]  /*0410*/  FFMA R28, R17, R16, R28 ;  /* 0x00000010111c7223 */ /* 0x004fe2000000001c */
[----:B------:R-:W-:-:S06]  /*0420*/  IMAD.WIDE.U32 R16, R25, 0x4, R14 ;  /* 0x0000000419107825 */ /* 0x000fcc00078e000e */
[----:B------:R-:W2:Y:S04]  /*0430*/  LDG.E R16, desc[UR8][R16.64] ;  /* 0x0000000810107981 */ /* 0x000ea8000c1e1900 */
[----:B------:R-:W2:Y:S01]  /*0440*/  LDG.E R17, desc[UR8][R12.64+-0x8] ;  /* 0xfffff8080c117981 */ /* 0x000ea2000c1e1900 */
[----:B---3--:R-:W-:-:S03]  /*0450*/  FFMA R28, R19, R18, R28 ;  /* 0x00000012131c7223 */ /* 0x008fc6000000001c */
[----:B------:R-:W4:Y:S01]  /*0460*/  LDG.E R19, desc[UR8][R12.64+-0x4] ;  /* 0xfffffc080c137981 */ /* 0x000f22000c1e1900 */
[----:B--2---:R-:W-:Y:S01]  /*0470*/  FFMA R28, R17, R16, R28 ;  /* 0x00000010111c7223 */ /* 0x004fe2000000001c */
[----:B------:R-:W-:-:S06]  /*0480*/  IMAD.WIDE.U32 R16, R7, 0x4, R14 ;  /* 0x0000000407107825 */ /* 0x000fcc00078e000e */
[----:B------:R-:W2:Y:S01]  /*0490*/  LDG.E R16, desc[UR8][R16.64] ;  /* 0x0000000810107981 */ /* 0x000ea2000c1e1900 */
[----:B----4-:R-:W-:Y:S01]  /*04a0*/  FFMA R28, R19, R20, R28 ;  /* 0x00000014131c7223 */ /* 0x010fe2000000001c */
[----:B------:R-:W-:-:S06]  /*04b0*/  IMAD.WIDE.U32 R18, R8, 0x4, R14 ;  /* 0x0000000408127825 */ /* 0x000fcc00078e000e */
[----:B------:R-:W3:Y:S04]  /*04c0*/  LDG.E R18, desc[UR8][R18.64] ;  /* 0x0000000812127981 */ /* 0x000ee8000c1e1900 */
[----:B------:R-:W2:Y:S04]  /*04d0*/  LDG.E R17, desc[UR8][R12.64] ;  /* 0x000000080c117981 */ /* 0x000ea8000c1e1900 */
[----:B------:R-:W3:Y:S01]  /*04e0*/  LDG.E R19, desc[UR8][R12.64+0x4] ;  /* 0x000004080c137981 */ /* 0x000ee2000c1e1900 */
[----:B------:R-:W-:-:S06]  /*04f0*/  IMAD.WIDE.U32 R20, R10, 0x4, R14 ;  /* 0x000000040a147825 */ /* 0x000fcc00078e000e */
[----:B------:R-:W4:Y:S01]  /*0500*/  LDG.E R20, desc[UR8][R20.64] ;  /* 0x0000000814147981 */ /* 0x000f22000c1e1900 */
[----:B--2---:R-:W-:Y:S01]  /*0510*/  FFMA R28, R17, R16, R28 ;  /* 0x00000010111c7223 */ /* 0x004fe2000000001c */
[----:B------:R-:W-:-:S06]  /*0520*/  IMAD.WIDE.U32 R16, R9, 0x4, R14 ;  /* 0x0000000409107825 */ /* 0x000fcc00078e000e */
[----:B------:R-:W2:Y:S01]  /*0530*/  LDG.E R16, desc[UR8][R16.64] ;  /* 0x0000000810107981 */ /* 0x000ea2000c1e1900 */
[----:B---3--:R-:W-:-:S03]  /*0540*/  FFMA R28, R19, R18, R28 ;  /* 0x00000012131c7223 */ /* 0x008fc6000000001c */
[----:B------:R-:W4:Y:S04]  /*0550*/  LDG.E R19, desc[UR8][R12.64+0xc] ;  /* 0x00000c080c137981 */ /* 0x000f28000c1e1900 */
[----:B------:R-:W2:Y:S02]  /*0560*/  LDG.E R17, desc[UR8][R12.64+0x8] ;  /* 0x000008080c117981 */ /* 0x000ea4000c1e1900 */
[----:B--2---:R-:W-:Y:S01]  /*0570*/  FFMA R28, R17, R16, R28 ;  /* 0x00000010111c7223 */ /* 0x004fe2000000001c */
[----:B------:R-:W-:-:S04]  /*0580*/  IMAD.WIDE.U32 R16, R11, 0x4, R14 ;  /* 0x000000040b107825 */ /* 0x000fc800078e000e */
[----:B----4-:R-:W-:Y:S01]  /*0590*/  FFMA R28, R19, R20, R28 ;  /* 0x00000014131c7223 */ /* 0x010fe2000000001c */
[--C-:B------:R-:W-:Y:S01]  /*05a0*/  IMAD.WIDE.U32 R18, R29, 0x4, R14.reuse ;  /* 0x000000041d127825 */ /* 0x100fe200078e000e */
[----:B------:R-:W2:Y:S05]  /*05b0*/  LDG.E R16, desc[UR8][R16.64] ;  /* 0x0000000810107981 */ /* 0x000eaa000c1e1900 */
[----:B------:R-:W3:Y:S04]  /*05c0*/  LDG.E R18, desc[UR8][R18.64] ;  /* 0x0000000812127981 */ /* 0x000ee8000c1e1900 */
[----:B------:R-:W2:Y:S04]  /*05d0*/  LDG.E R17, desc[UR8][R12.64+0x10] ;  /* 0x000010080c117981 */ /* 0x000ea8000c1e1900 */
[----:B------:R-:W3:Y:S01]  /*05e0*/  LDG.E R19, desc[UR8][R12.64+0x14] ;  /* 0x000014080c137981 */ /* 0x000ee2000c1e1900 */
[----:B------:R-:W-:-:S06]  /*05f0*/  IMAD.WIDE.U32 R20, R24, 0x4, R14 ;  /* 0x0000000418147825 */ /* 0x000fcc00078e000e */
[----:B------:R-:W4:Y:S01]  /*0600*/  LDG.E R20, desc[UR8][R20.64] ;  /* 0x0000000814147981 */ /* 0x000f22000c1e1900 */
[----:B--2---:R-:W-:Y:S01]  /*0610*/  FFMA R28, R17, R16, R28 ;  /* 0x00000010111c7223 */ /* 0x004fe2000000001c */
[----:B------:R-:W-:-:S04]  /*0620*/  IMAD.WIDE.U32 R16, R26, 0x4, R14 ;  /* 0x000000041a107825 */ /* 0x000fc800078e000e */
[----:B---3--:R-:W-:Y:S02]  /*0630*/  FFMA R28, R19, R18, R28 ;  /* 0x00000012131c7223 */ /* 0x008fe4000000001c */
[----:B------:R-:W4:Y:S04]  /*0640*/  LDG.E R19, desc[UR8][R12.64+0x18] ;  /* 0x000018080c137981 */ /* 0x000f28000c1e1900 */
[----:B------:R-:W2:Y:S04]  /*0650*/  LDG.E R18, desc[UR8][R12.64+0x1c] ;  /* 0x00001c080c127981 */ /* 0x000ea8000c1e1900 */
[----:B------:R-:W2:Y:S01]  /*0660*/  LDG.E R16, desc[UR8][R16.64] ;  /* 0x0000000810107981 */ /* 0x000ea2000c1e1900 */
[----:B------:R-:W-:-:S04]  /*0670*/  UIADD3 UR4, UPT, UPT, UR4, 0x10, URZ ;  /* 0x0000001004047890 */ /* 0x000fc8000fffe0ff */
[----:B------:R-:W-:Y:S01]  /*0680*/  UISETP.NE.AND UP0, UPT, UR4, 0x400, UPT ;  /* 0x000004000400788c */ /* 0x000fe2000bf05270 */
[----:B------:R-:W-:Y:S02]  /*0690*/  IADD3 R14, P0, PT, R14, 0x10000, RZ ;  /* 0x000100000e0e7810 */ /* 0x000fe40007f1e0ff */
[----:B------:R-:W-:Y:S02]  /*06a0*/  IADD3 R22, PT, PT, R22, 0x10, RZ ;  /* 0x0000001016167810 */ /* 0x000fe40007ffe0ff */
[----:B------:R-:W-:Y:S01]  /*06b0*/  IADD3.X R15, PT, PT, RZ, R15, RZ, P0, !PT ;  /* 0x0000000fff0f7210 */ /* 0x000fe200007fe4ff */
[----:B----4-:R-:W-:-:S04]  /*06c0*/  FFMA R19, R19, R20, R28 ;  /* 0x0000001413137223 */ /* 0x010fc8000000001c */
[----:B--2---:R-:W-:Y:S01]  /*06d0*/  FFMA R28, R18, R16, R19 ;  /* 0x00000010121c7223 */ /* 0x004fe20000000013 */
[----:B------:R-:W-:Y:S06]  /*06e0*/  BRA.U UP0, `(.L_x_8) ;  /* 0xfffffff900dc7547 */ /* 0x000fec000b83ffff */
[----:B------:R-:W0:Y:S01]  /*06f0*/  LDC.64 R4, c[0x0][0x390] ;  /* 0x0000e400ff047b82 */ /* 0x000e220000000a00 */
[----:B------:R-:W-:-:S05]  /*0700*/  IADD3 R3, PT, PT, R0, R3, RZ ;  /* 0x0000000300037210 */ /* 0x000fca0007ffe0ff */
[----:B0-----:R-:W-:-:S05]  /*0710*/  IMAD.WIDE R2, R3, 0x4, R4 ;  /* 0x0000000403027825 */ /* 0x001fca00078e0204 */
[----:B------:R-:W-:Y:S01]  /*0720*/  STG.E desc[UR8][R2.64], R28 ;  /* 0x0000001c02007986 */ /* 0x000fe2000c101908 */
[----:B------:R-:W-:Y:S05]  /*0730*/  EXIT ;  /* 0x000000000000794d */ /* 0x000fea0003800000 */
.L_x_9:
        /* <DEDUP_REMOVED lines=12> */
.L_x_13:


//--------------------- .nv.global.init           --------------------------
	.section	.nv.global.init,"aw",@progbits
	.align	4
.nv.global.init:
	.type		__cudart_i2opi_f,@object
	.size		__cudart_i2opi_f,(.L_0 - __cudart_i2opi_f)
__cudart_i2opi_f:
        /*0000*/ 	.byte	0x41, 0x90, 0x43, 0x3c, 0x99, 0x95, 0x62, 0xdb, 0xc0, 0xdd, 0x34, 0xf5, 0xd1, 0x57, 0x27, 0xfc
        /*0010*/ 	.byte	0x29, 0x15, 0x44, 0x4e, 0x6e, 0x83, 0xf9, 0xa2
.L_0:


//--------------------- .nv.shared.reserved.0     --------------------------
	.section	.nv.shared.reserved.0,"aw",@nobits
	.weak		__nv_reservedSMEM_offset_0_alias
	.size		__nv_reservedSMEM_offset_0_alias, 0, 64
	.other		__nv_reservedSMEM_offset_0_alias,@"STO_CUDA_RESERVED_SHARED STV_DEFAULT"
__nv_reservedSMEM_offset_0_alias:
	.zero		0
	.zero		64


//--------------------- .nv.constant0._Z13stress_atomicPf --------------------------
	.section	.nv.constant0._Z13stress_atomicPf,"a",@progbits
	.sectionflags	@""
	.align	4
.nv.constant0._Z13stress_atomicPf:
	.zero		904


//--------------------- .nv.constant0._Z9stress_xuPf --------------------------
	.section	.nv.constant0._Z9stress_xuPf,"a",@progbits
	.sectionflags	@""
	.align	4
.nv.constant0._Z9stress_xuPf:
	.zero		904


//--------------------- .nv.constant0._Z13stress_memoryPf --------------------------
	.section	.nv.constant0._Z13stress_memoryPf,"a",@progbits
	.sectionflags	@""
	.align	4
.nv.constant0._Z13stress_memoryPf:
	.zero		904


//--------------------- .nv.constant0._Z14stress_computePfS_S_ --------------------------
	.section	.nv.constant0._Z14stress_computePfS_S_,"a",@progbits
	.sectionflags	@""
	.align	4
.nv.constant0._Z14stress_computePfS_S_:
	.zero		920


//--------------------- SYMBOLS --------------------------

	.type		.nv.reservedSmem.offset0,@object
	.size		.nv.reservedSmem.offset0,0x4
